	.headerflags	@"EF_CUDA_TEXMODE_UNIFIED EF_CUDA_64BIT_ADDRESS EF_CUDA_ACCELERATORS EF_CUDA_SM90 EF_CUDA_VIRTUAL_SM(EF_CUDA_SM90)"
	.elftype	@"ET_EXEC"


//--------------------- .nv.info                  --------------------------
	.section	.nv.info,"",@"SHT_CUDA_INFO"
	.align	4


	//----- nvinfo : EIATTR_REGCOUNT
	.align		4
        /*0000*/ 	.byte	0x04, 0x2f
        /*0002*/ 	.short	(.L_1 - .L_0)
	.align		4
.L_0:
        /*0004*/ 	.word	index@(triton_poi_fused_max_pool2d_with_indices_3)
        /*0008*/ 	.word	0x00000030


	//----- nvinfo : EIATTR_MIN_STACK_SIZE
	.align		4
.L_1:
        /*000c*/ 	.byte	0x04, 0x12
        /*000e*/ 	.short	(.L_3 - .L_2)
	.align		4
.L_2:
        /*0010*/ 	.word	index@(triton_poi_fused_max_pool2d_with_indices_3)
        /*0014*/ 	.word	0x00000000


	//----- nvinfo : EIATTR_FRAME_SIZE
	.align		4
.L_3:
        /*0018*/ 	.byte	0x04, 0x11
        /*001a*/ 	.short	(.L_5 - .L_4)
	.align		4
.L_4:
        /*001c*/ 	.word	index@(triton_poi_fused_max_pool2d_with_indices_3)
        /*0020*/ 	.word	0x00000000


	//----- nvinfo : EIATTR_MIN_STACK_SIZE
	.align		4
.L_5:
        /*0024*/ 	.byte	0x04, 0x12
        /*0026*/ 	.short	(.L_7 - .L_6)
	.align		4
.L_6:
        /*0028*/ 	.word	index@(triton_poi_fused_max_pool2d_with_indices_3)
        /*002c*/ 	.word	0x00000000
.L_7:


//--------------------- .nv.info.triton_poi_fused_max_pool2d_with_indices_3 --------------------------
	.section	.nv.info.triton_poi_fused_max_pool2d_with_indices_3,"",@"SHT_CUDA_INFO"
	.sectionflags	@""
	.align	4


	//----- nvinfo : EIATTR_CUDA_API_VERSION
	.align		4
        /*0000*/ 	.byte	0x04, 0x37
        /*0002*/ 	.short	(.L_9 - .L_8)
.L_8:
        /*0004*/ 	.word	0x0000007c


	//----- nvinfo : EIATTR_KPARAM_INFO
	.align		4
.L_9:
        /*0008*/ 	.byte	0x04, 0x17
        /*000a*/ 	.short	(.L_11 - .L_10)
.L_10:
        /*000c*/ 	.word	0x00000000
        /*0010*/ 	.short	0x0003
        /*0012*/ 	.short	0x0018
        /*0014*/ 	.byte	0x00, 0xf0, 0x11, 0x00


	//----- nvinfo : EIATTR_KPARAM_INFO
	.align		4
.L_11:
        /*0018*/ 	.byte	0x04, 0x17
        /*001a*/ 	.short	(.L_13 - .L_12)
.L_12:
        /*001c*/ 	.word	0x00000000
        /*0020*/ 	.short	0x0002
        /*0022*/ 	.short	0x0010
        /*0024*/ 	.byte	0x00, 0xf4, 0x21, 0x00


	//----- nvinfo : EIATTR_KPARAM_INFO
	.align		4
.L_13:
        /*0028*/ 	.byte	0x04, 0x17
        /*002a*/ 	.short	(.L_15 - .L_14)
.L_14:
        /*002c*/ 	.word	0x00000000
        /*0030*/ 	.short	0x0001
        /*0032*/ 	.short	0x0008
        /*0034*/ 	.byte	0x00, 0xf4, 0x21, 0x00


	//----- nvinfo : EIATTR_KPARAM_INFO
	.align		4
.L_15:
        /*0038*/ 	.byte	0x04, 0x17
        /*003a*/ 	.short	(.L_17 - .L_16)
.L_16:
        /*003c*/ 	.word	0x00000000
        /*0040*/ 	.short	0x0000
        /*0042*/ 	.short	0x0000
        /*0044*/ 	.byte	0x00, 0xf4, 0x21, 0x00


	//----- nvinfo : EIATTR_SPARSE_MMA_MASK
	.align		4
.L_17:
        /*0048*/ 	.byte	0x03, 0x50
        /*004a*/ 	.short	0x0000


	//----- nvinfo : EIATTR_MAXREG_COUNT
	.align		4
        /*004c*/ 	.byte	0x03, 0x1b
        /*004e*/ 	.short	0x00ff


	//----- nvinfo : EIATTR_EXIT_INSTR_OFFSETS
	.align		4
        /*0050*/ 	.byte	0x04, 0x1c
        /*0052*/ 	.short	(.L_19 - .L_18)


	//   ....[0]....
.L_18:
        /*0054*/ 	.word	0x00001420


	//----- nvinfo : EIATTR_REQNTID
	.align		4
.L_19:
        /*0058*/ 	.byte	0x04, 0x10
        /*005a*/ 	.short	(.L_21 - .L_20)
.L_20:
        /*005c*/ 	.word	0x00000080
        /*0060*/ 	.word	0x00000001
        /*0064*/ 	.word	0x00000001


	//----- nvinfo : EIATTR_CBANK_PARAM_SIZE
	.align		4
.L_21:
        /*0068*/ 	.byte	0x03, 0x19
        /*006a*/ 	.short	0x001c


	//----- nvinfo : EIATTR_PARAM_CBANK
	.align		4
        /*006c*/ 	.byte	0x04, 0x0a
        /*006e*/ 	.short	(.L_23 - .L_22)
	.align		4
.L_22:
        /*0070*/ 	.word	index@(.nv.constant0.triton_poi_fused_max_pool2d_with_indices_3)
        /*0074*/ 	.short	0x0210
        /*0076*/ 	.short	0x001c


	//----- nvinfo : EIATTR_SW_WAR
	.align		4
.L_23:
        /*0078*/ 	.byte	0x04, 0x36
        /*007a*/ 	.short	(.L_25 - .L_24)
.L_24:
        /*007c*/ 	.word	0x00000008
.L_25:


//--------------------- .nv.callgraph             --------------------------
	.section	.nv.callgraph,"",@"SHT_CUDA_CALLGRAPH"
	.align	4
	.sectionentsize	8
	.align		4
        /*0000*/ 	.word	0x00000000
	.align		4
        /*0004*/ 	.word	0xffffffff
	.align		4
        /*0008*/ 	.word	0x00000000
	.align		4
        /*000c*/ 	.word	0xfffffffe
	.align		4
        /*0010*/ 	.word	0x00000000
	.align		4
        /*0014*/ 	.word	0xfffffffd
	.align		4
        /*0018*/ 	.word	0x00000000
	.align		4
        /*001c*/ 	.word	0xfffffffc


//--------------------- .text.triton_poi_fused_max_pool2d_with_indices_3 --------------------------
	.section	.text.triton_poi_fused_max_pool2d_with_indices_3,"ax",@progbits
	.sectionflags	@"SHF_BARRIERS=1"
	.align	128
        .global         triton_poi_fused_max_pool2d_with_indices_3
        .type           triton_poi_fused_max_pool2d_with_indices_3,@function
        .size           triton_poi_fused_max_pool2d_with_indices_3,(.L_x_1 - triton_poi_fused_max_pool2d_with_indices_3)
        .other          triton_poi_fused_max_pool2d_with_indices_3,@"STO_CUDA_ENTRY STV_DEFAULT"
triton_poi_fused_max_pool2d_with_indices_3:
.text.triton_poi_fused_max_pool2d_with_indices_3:
[----:B------:R-:W-:Y:S01]  /*0000*/  LDC R1, c[0x0][0x28] ;  /* 0x00000a00ff017b82 */ /* 0x000fe20000000800 */
[----:B------:R-:W1:Y:S07]  /*0010*/  S2R R3, SR_TID.X ;  /* 0x0000000000037919 */ /* 0x000e6e0000002100 */
[----:B------:R-:W2:Y:S01]  /*0020*/  LDC.64 R26, c[0x0][0x210] ;  /* 0x00008400ff1a7b82 */ /* 0x000ea20000000a00 */
[----:B------:R-:W-:Y:S01]  /*0030*/  ULDC.64 UR6, c[0x0][0x208] ;  /* 0x0000820000067ab9 */ /* 0x000fe20000000a00 */
[----:B------:R-:W3:Y:S06]  /*0040*/  S2R R2, SR_CTAID.X ;  /* 0x0000000000027919 */ /* 0x000eec0000002500 */
[----:B------:R-:W4:Y:S01]  /*0050*/  S2UR UR5, SR_CgaCtaId ;  /* 0x00000000000579c3 */ /* 0x000f220000008800 */
[----:B------:R-:W-:Y:S01]  /*0060*/  UMOV UR4, 0x400 ;  /* 0x0000040000047882 */ /* 0x000fe20000000000 */
[----:B------:R-:W-:Y:S01]  /*0070*/  ULDC.64 UR8, c[0x0][0x220] ;  /* 0x0000880000087ab9 */ /* 0x000fe20000000a00 */
[----:B-1----:R-:W-:-:S02]  /*0080*/  IMAD.SHL.U32 R39, R3, 0x8, RZ ;  /* 0x0000000803277824 */ /* 0x002fc400078e00ff */
[----:B---3--:R-:W-:-:S03]  /*0090*/  IMAD.SHL.U32 R0, R2, 0x400, RZ ;  /* 0x0000040002007824 */ /* 0x008fc600078e00ff */
[----:B------:R-:W-:Y:S02]  /*00a0*/  LOP3.LUT R39, R39, 0x3f8, RZ, 0xc0, !PT ;  /* 0x000003f827277812 */ /* 0x000fe400078ec0ff */
[----:B------:R-:W-:Y:S02]  /*00b0*/  SHF.R.S32.HI R34, RZ, 0x15, R2 ;  /* 0x00000015ff227819 */ /* 0x000fe40000011402 */
[----:B------:R-:W-:Y:S02]  /*00c0*/  LOP3.LUT R2, R0, R39, RZ, 0xfc, !PT ;  /* 0x0000002700027212 */ /* 0x000fe400078efcff */
[----:B------:R-:W-:Y:S02]  /*00d0*/  SGXT R34, R34, 0x1 ;  /* 0x000000012222781a */ /* 0x000fe40000000200 */
[----:B------:R-:W-:Y:S02]  /*00e0*/  SHF.R.S32.HI R5, RZ, 0x1f, R2 ;  /* 0x0000001fff057819 */ /* 0x000fe40000011402 */
[----:B------:R-:W-:-:S02]  /*00f0*/  LOP3.LUT R7, R0, 0x2, R39, 0xfe, !PT ;  /* 0x0000000200077812 */ /* 0x000fc400078efe27 */
[----:B------:R-:W-:Y:S02]  /*0100*/  LEA.HI R4, R5, R2, RZ, 0x4 ;  /* 0x0000000205047211 */ /* 0x000fe400078f20ff */
[----:B------:R-:W-:Y:S02]  /*0110*/  LOP3.LUT R9, R0, 0x3, R39, 0xfe, !PT ;  /* 0x0000000300097812 */ /* 0x000fe400078efe27 */
[----:B------:R-:W-:Y:S01]  /*0120*/  LEA.HI R6, R34, R7, RZ, 0x4 ;  /* 0x0000000722067211 */ /* 0x000fe200078f20ff */
[----:B------:R-:W-:Y:S01]  /*0130*/  IMAD.SHL.U32 R37, R4, 0x4, RZ ;  /* 0x0000000404257824 */ /* 0x000fe200078e00ff */
[----:B------:R-:W-:Y:S02]  /*0140*/  LEA.HI R8, R34, R9, RZ, 0x4 ;  /* 0x0000000922087211 */ /* 0x000fe400078f20ff */
[----:B------:R-:W-:Y:S02]  /*0150*/  LOP3.LUT R6, R6, 0x7ffffff0, RZ, 0xc0, !PT ;  /* 0x7ffffff006067812 */ /* 0x000fe400078ec0ff */
[----:B------:R-:W-:-:S02]  /*0160*/  LOP3.LUT R5, R0, 0x1, R39, 0xfe, !PT ;  /* 0x0000000100057812 */ /* 0x000fc400078efe27 */
[----:B------:R-:W-:Y:S01]  /*0170*/  LOP3.LUT R8, R8, 0x7ffffff0, RZ, 0xc0, !PT ;  /* 0x7ffffff008087812 */ /* 0x000fe200078ec0ff */
[----:B------:R-:W-:Y:S01]  /*0180*/  IMAD.IADD R14, R7, 0x1, -R6 ;  /* 0x00000001070e7824 */ /* 0x000fe200078e0a06 */
[----:B------:R-:W-:Y:S02]  /*0190*/  LOP3.LUT R37, R37, 0xffffffc0, RZ, 0xc0, !PT ;  /* 0xffffffc025257812 */ /* 0x000fe400078ec0ff */
[----:B------:R-:W-:Y:S01]  /*01a0*/  LEA.HI R6, R34, R5, RZ, 0x4 ;  /* 0x0000000522067211 */ /* 0x000fe200078f20ff */
[----:B------:R-:W-:Y:S02]  /*01b0*/  IMAD.IADD R18, R9, 0x1, -R8 ;  /* 0x0000000109127824 */ /* 0x000fe400078e0a08 */
[--C-:B------:R-:W-:Y:S01]  /*01c0*/  IMAD R9, R14, 0x2, R37.reuse ;  /* 0x000000020e097824 */ /* 0x100fe200078e0225 */
[----:B------:R-:W-:Y:S01]  /*01d0*/  LOP3.LUT R6, R6, 0x7ffffff0, RZ, 0xc0, !PT ;  /* 0x7ffffff006067812 */ /* 0x000fe200078ec0ff */
[----:B------:R-:W-:Y:S02]  /*01e0*/  IMAD R21, R18, 0x2, R37 ;  /* 0x0000000212157824 */ /* 0x000fe400078e0225 */
[----:B--2---:R-:W-:-:S04]  /*01f0*/  IMAD.WIDE R8, R9, 0x4, R26 ;  /* 0x0000000409087825 */ /* 0x004fc800078e021a */
[----:B------:R-:W-:Y:S01]  /*0200*/  IMAD.IADD R38, R5, 0x1, -R6 ;  /* 0x0000000105267824 */ /* 0x000fe200078e0a06 */
[----:B------:R-:W2:Y:S01]  /*0210*/  LDG.E.EL R7, desc[UR6][R8.64] ;  /* 0x0000000608077981 */ /* 0x000ea2000c2e1900 */
[----:B------:R-:W-:-:S03]  /*0220*/  IMAD.WIDE R20, R21, 0x4, R26 ;  /* 0x0000000415147825 */ /* 0x000fc600078e021a */
[----:B------:R-:W2:Y:S01]  /*0230*/  LDG.E.EL R6, desc[UR6][R8.64+0x4] ;  /* 0x0000040608067981 */ /* 0x000ea2000c2e1900 */
[----:B------:R-:W-:Y:S01]  /*0240*/  IMAD R11, R38, 0x2, R37 ;  /* 0x00000002260b7824 */ /* 0x000fe200078e0225 */
[----:B------:R-:W-:Y:S02]  /*0250*/  LOP3.LUT R17, R37, 0x20, RZ, 0xfc, !PT ;  /* 0x0000002025117812 */ /* 0x000fe400078efcff */
[----:B------:R-:W3:Y:S01]  /*0260*/  LDG.E.EL R19, desc[UR6][R20.64] ;  /* 0x0000000614137981 */ /* 0x000ee2000c2e1900 */
[----:B------:R-:W-:-:S03]  /*0270*/  IMAD.WIDE R10, R11, 0x4, R26 ;  /* 0x000000040b0a7825 */ /* 0x000fc600078e021a */
[----:B------:R-:W3:Y:S01]  /*0280*/  LDG.E.EL R30, desc[UR6][R20.64+0x4] ;  /* 0x00000406141e7981 */ /* 0x000ee2000c2e1900 */
[----:B------:R-:W-:-:S03]  /*0290*/  IMAD R23, R14, 0x2, R17 ;  /* 0x000000020e177824 */ /* 0x000fc600078e0211 */
[----:B------:R-:W5:Y:S01]  /*02a0*/  LDG.E.EL R15, desc[UR6][R10.64] ;  /* 0x000000060a0f7981 */ /* 0x000f62000c2e1900 */
[----:B------:R-:W-:-:S03]  /*02b0*/  IMAD.WIDE R22, R23, 0x4, R26 ;  /* 0x0000000417167825 */ /* 0x000fc600078e021a */
[----:B------:R-:W5:Y:S01]  /*02c0*/  LDG.E.EL R29, desc[UR6][R10.64+0x4] ;  /* 0x000004060a1d7981 */ /* 0x000f62000c2e1900 */
[--C-:B------:R-:W-:Y:S02]  /*02d0*/  IMAD R25, R18, 0x2, R17.reuse ;  /* 0x0000000212197824 */ /* 0x100fe400078e0211 */
[----:B------:R-:W-:Y:S01]  /*02e0*/  IMAD R45, R38, 0x2, R17 ;  /* 0x00000002262d7824 */ /* 0x000fe200078e0211 */
[----:B------:R-:W4:Y:S01]  /*02f0*/  LDG.E.EL R13, desc[UR6][R22.64] ;  /* 0x00000006160d7981 */ /* 0x000f22000c2e1900 */
[----:B------:R-:W-:Y:S01]  /*0300*/  IMAD.WIDE R24, R25, 0x4, R26 ;  /* 0x0000000419187825 */ /* 0x000fe200078e021a */
[----:B------:R-:W-:-:S03]  /*0310*/  LOP3.LUT R5, R4, 0x7ffffff0, RZ, 0xc0, !PT ;  /* 0x7ffffff004057812 */ /* 0x000fc600078ec0ff */
[----:B------:R-:W-:Y:S01]  /*0320*/  IMAD.WIDE R44, R45, 0x4, R26 ;  /* 0x000000042d2c7825 */ /* 0x000fe200078e021a */
[----:B------:R-:W4:Y:S03]  /*0330*/  LDG.E.EL R8, desc[UR6][R24.64] ;  /* 0x0000000618087981 */ /* 0x000f26000c2e1900 */
[----:B------:R-:W-:Y:S02]  /*0340*/  IMAD.IADD R12, R2, 0x1, -R5 ;  /* 0x00000001020c7824 */ /* 0x000fe400078e0a05 */
[----:B------:R-:W4:Y:S02]  /*0350*/  LDG.E.EL R44, desc[UR6][R44.64] ;  /* 0x000000062c2c7981 */ /* 0x000f24000c2e1900 */
[----:B------:R-:W-:-:S04]  /*0360*/  IMAD R5, R12, 0x2, R37 ;  /* 0x000000020c057824 */ /* 0x000fc800078e0225 */
[----:B------:R-:W-:-:S05]  /*0370*/  IMAD.WIDE R4, R5, 0x4, R26 ;  /* 0x0000000405047825 */ /* 0x000fca00078e021a */
[----:B------:R-:W4:Y:S04]  /*0380*/  LDG.E.EL R9, desc[UR6][R4.64] ;  /* 0x0000000604097981 */ /* 0x000f28000c2e1900 */
[----:B------:R1:W4:Y:S02]  /*0390*/  LDG.E.EL R28, desc[UR6][R4.64+0x4] ;  /* 0x00000406041c7981 */ /* 0x000324000c2e1900 */
[----:B01----:R-:W-:-:S04]  /*03a0*/  IMAD R5, R12, 0x2, R17 ;  /* 0x000000020c057824 */ /* 0x003fc800078e0211 */
[----:B------:R-:W-:-:S05]  /*03b0*/  IMAD.WIDE R4, R5, 0x4, R26 ;  /* 0x0000000405047825 */ /* 0x000fca00078e021a */
[----:B------:R0:W4:Y:S02]  /*03c0*/  LDG.E.EL R31, desc[UR6][R4.64] ;  /* 0x00000006041f7981 */ /* 0x000124000c2e1900 */
[----:B0-----:R-:W-:Y:S02]  /*03d0*/  LOP3.LUT R5, R37, 0x20, RZ, 0xfc, !PT ;  /* 0x0000002025057812 */ /* 0x001fe400078efcff */
[C---:B--2---:R-:W-:Y:S02]  /*03e0*/  FSETP.GT.AND P3, PT, R6.reuse, R7, PT ;  /* 0x000000070600720b */ /* 0x044fe40003f64000 */
[----:B------:R-:W-:Y:S02]  /*03f0*/  FSETP.NAN.AND P0, PT, R6, R6, PT ;  /* 0x000000060600720b */ /* 0x000fe40003f08000 */
[----:B---3--:R-:W-:Y:S02]  /*0400*/  FSETP.GT.AND P2, PT, R30, R19, PT ;  /* 0x000000131e00720b */ /* 0x008fe40003f44000 */
[----:B------:R-:W-:-:S07]  /*0410*/  P2R R16, PR, RZ, 0x8 ;  /* 0x00000008ff107803 */ /* 0x000fce0000000000 */
[----:B------:R-:W-:Y:S02]  /*0420*/  @!P3 SEL R6, R6, R7, P0 ;  /* 0x000000070606b207 */ /* 0x000fe40000000000 */
[C---:B-----5:R-:W-:Y:S02]  /*0430*/  FSETP.GT.AND P1, PT, R29.reuse, R15, PT ;  /* 0x0000000f1d00720b */ /* 0x060fe40003f24000 */
[----:B------:R-:W-:Y:S02]  /*0440*/  FSETP.NAN.AND P0, PT, R30, R30, PT ;  /* 0x0000001e1e00720b */ /* 0x000fe40003f08000 */
[----:B----4-:R-:W-:Y:S02]  /*0450*/  FSETP.GEU.AND P3, PT, R6, R13, PT ;  /* 0x0000000d0600720b */ /* 0x010fe40003f6e000 */
[----:B------:R-:W-:Y:S02]  /*0460*/  @!P2 SEL R30, R30, R19, P0 ;  /* 0x000000131e1ea207 */ /* 0x000fe40000000000 */
[----:B------:R-:W-:-:S02]  /*0470*/  FSETP.NAN.AND P0, PT, R29, R29, PT ;  /* 0x0000001d1d00720b */ /* 0x000fc40003f08000 */
[----:B------:R-:W-:Y:S02]  /*0480*/  P2R R25, PR, RZ, 0x4 ;  /* 0x00000004ff197803 */ /* 0x000fe40000000000 */
[----:B------:R-:W-:Y:S02]  /*0490*/  FSETP.GEU.AND P2, PT, R30, R8, PT ;  /* 0x000000081e00720b */ /* 0x000fe40003f4e000 */
[----:B------:R-:W-:Y:S02]  /*04a0*/  @!P1 SEL R29, R29, R15, P0 ;  /* 0x0000000f1d1d9207 */ /* 0x000fe40000000000 */
[----:B------:R-:W-:Y:S02]  /*04b0*/  P2R R24, PR, RZ, 0x2 ;  /* 0x00000002ff187803 */ /* 0x000fe40000000000 */
[----:B------:R-:W-:Y:S02]  /*04c0*/  FSETP.NAN.AND P0, PT, R13, R13, PT ;  /* 0x0000000d0d00720b */ /* 0x000fe40003f08000 */
[----:B------:R-:W-:-:S02]  /*04d0*/  FSETP.GEU.AND P1, PT, R29, R44, PT ;  /* 0x0000002c1d00720b */ /* 0x000fc40003f2e000 */
[----:B------:R-:W-:Y:S02]  /*04e0*/  @P3 SEL R13, R13, R6, P0 ;  /* 0x000000060d0d3207 */ /* 0x000fe40000000000 */
[----:B------:R-:W-:-:S04]  /*04f0*/  FSETP.NAN.AND P0, PT, R8, R8, PT ;  /* 0x000000080800720b */ /* 0x000fc80003f08000 */
[----:B------:R-:W-:Y:S02]  /*0500*/  @P2 SEL R8, R8, R30, P0 ;  /* 0x0000001e08082207 */ /* 0x000fe40000000000 */
[C---:B------:R-:W-:Y:S02]  /*0510*/  FSETP.NAN.AND P0, PT, R44.reuse, R44, PT ;  /* 0x0000002c2c00720b */ /* 0x040fe40003f08000 */
[----:B------:R-:W-:Y:S02]  /*0520*/  P2R R10, PR, RZ, 0x2 ;  /* 0x00000002ff0a7803 */ /* 0x000fe40000000000 */
[----:B------:R-:W-:Y:S02]  /*0530*/  @P1 SEL R44, R44, R29, P0 ;  /* 0x0000001d2c2c1207 */ /* 0x000fe40000000000 */
[----:B------:R-:W-:Y:S02]  /*0540*/  FSETP.GT.AND P1, PT, R28, R9, PT ;  /* 0x000000091c00720b */ /* 0x000fe40003f24000 */
[----:B------:R-:W-:-:S02]  /*0550*/  LOP3.LUT R7, R0, 0x4, R39, 0xfe, !PT ;  /* 0x0000000400077812 */ /* 0x000fc400078efe27 */
[----:B------:R-:W-:Y:S02]  /*0560*/  FSETP.NAN.AND P0, PT, R28, R28, PT ;  /* 0x0000001c1c00720b */ /* 0x000fe40003f08000 */
[----:B------:R-:W-:-:S04]  /*0570*/  LEA.HI R6, R34, R7, RZ, 0x4 ;  /* 0x0000000722067211 */ /* 0x000fc800078f20ff */
[----:B------:R-:W-:-:S03]  /*0580*/  LOP3.LUT R6, R6, 0x7ffffff0, RZ, 0xc0, !PT ;  /* 0x7ffffff006067812 */ /* 0x000fc600078ec0ff */
[----:B------:R-:W-:Y:S02]  /*0590*/  @!P1 SEL R28, R28, R9, P0 ;  /* 0x000000091c1c9207 */ /* 0x000fe40000000000 */
[----:B------:R-:W-:Y:S01]  /*05a0*/  P2R R23, PR, RZ, 0x2 ;  /* 0x00000002ff177803 */ /* 0x000fe20000000000 */
[----:B------:R-:W-:Y:S01]  /*05b0*/  IMAD.IADD R30, R7, 0x1, -R6 ;  /* 0x00000001071e7824 */ /* 0x000fe200078e0a06 */
[----:B------:R-:W-:-:S03]  /*05c0*/  FSETP.GEU.AND P1, PT, R28, R31, PT ;  /* 0x0000001f1c00720b */ /* 0x000fc60003f2e000 */
[----:B------:R-:W-:Y:S01]  /*05d0*/  IMAD R7, R30, 0x2, R37 ;  /* 0x000000021e077824 */ /* 0x000fe200078e0225 */
[----:B------:R-:W-:-:S03]  /*05e0*/  FSETP.NAN.AND P0, PT, R31, R31, PT ;  /* 0x0000001f1f00720b */ /* 0x000fc60003f08000 */
[----:B------:R-:W-:-:S05]  /*05f0*/  IMAD.WIDE R6, R7, 0x4, R26 ;  /* 0x0000000407067825 */ /* 0x000fca00078e021a */
[----:B------:R-:W2:Y:S01]  /*0600*/  LDG.E.EL R9, desc[UR6][R6.64] ;  /* 0x0000000606097981 */ /* 0x000ea2000c2e1900 */
[----:B------:R-:W-:-:S03]  /*0610*/  @P1 SEL R31, R31, R28, P0 ;  /* 0x0000001c1f1f1207 */ /* 0x000fc60000000000 */
[----:B------:R0:W2:Y:S01]  /*0620*/  LDG.E.EL R28, desc[UR6][R6.64+0x4] ;  /* 0x00000406061c7981 */ /* 0x0000a2000c2e1900 */
[----:B------:R-:W-:-:S04]  /*0630*/  IMAD R5, R30, 0x2, R5 ;  /* 0x000000021e057824 */ /* 0x000fc800078e0205 */
[----:B------:R-:W-:-:S05]  /*0640*/  IMAD.WIDE R4, R5, 0x4, R26 ;  /* 0x0000000405047825 */ /* 0x000fca00078e021a */
[----:B------:R-:W3:Y:S01]  /*0650*/  LDG.E.EL R29, desc[UR6][R4.64] ;  /* 0x00000006041d7981 */ /* 0x000ee2000c2e1900 */
[----:B------:R-:W-:Y:S02]  /*0660*/  P2R R32, PR, RZ, 0x2 ;  /* 0x00000002ff207803 */ /* 0x000fe40000000000 */
[----:B0-----:R-:W-:-:S04]  /*0670*/  LOP3.LUT R7, R0, 0x5, R39, 0xfe, !PT ;  /* 0x0000000500077812 */ /* 0x001fc800078efe27 */
[----:B------:R-:W-:-:S04]  /*0680*/  LEA.HI R6, R34, R7, RZ, 0x4 ;  /* 0x0000000722067211 */ /* 0x000fc800078f20ff */
[----:B------:R-:W-:Y:S02]  /*0690*/  LOP3.LUT R6, R6, 0x7ffffff0, RZ, 0xc0, !PT ;  /* 0x7ffffff006067812 */ /* 0x000fe400078ec0ff */
[C---:B--2---:R-:W-:Y:S02]  /*06a0*/  FSETP.GT.AND P1, PT, R28.reuse, R9, PT ;  /* 0x000000091c00720b */ /* 0x044fe40003f24000 */
[----:B------:R-:W-:Y:S02]  /*06b0*/  FSETP.NAN.AND P0, PT, R28, R28, PT ;  /* 0x0000001c1c00720b */ /* 0x000fe40003f08000 */
[----:B------:R-:W-:-:S09]  /*06c0*/  P2R R22, PR, RZ, 0x2 ;  /* 0x00000002ff167803 */ /* 0x000fd20000000000 */
[----:B------:R-:W-:-:S04]  /*06d0*/  @!P1 SEL R28, R28, R9, P0 ;  /* 0x000000091c1c9207 */ /* 0x000fc80000000000 */
[-C--:B---3--:R-:W-:Y:S02]  /*06e0*/  FSETP.GEU.AND P1, PT, R28, R29.reuse, PT ;  /* 0x0000001d1c00720b */ /* 0x088fe40003f2e000 */
[----:B------:R-:W-:-:S11]  /*06f0*/  FSETP.NAN.AND P0, PT, R29, R29, PT ;  /* 0x0000001d1d00720b */ /* 0x000fd60003f08000 */
[----:B------:R-:W-:Y:S01]  /*0700*/  @P1 SEL R29, R29, R28, P0 ;  /* 0x0000001c1d1d1207 */ /* 0x000fe20000000000 */
[----:B------:R-:W-:-:S04]  /*0710*/  IMAD.IADD R28, R7, 0x1, -R6 ;  /* 0x00000001071c7824 */ /* 0x000fc800078e0a06 */
[----:B------:R-:W-:-:S04]  /*0720*/  IMAD R7, R28, 0x2, R37 ;  /* 0x000000021c077824 */ /* 0x000fc800078e0225 */
[----:B------:R-:W-:-:S05]  /*0730*/  IMAD.WIDE R6, R7, 0x4, R26 ;  /* 0x0000000407067825 */ /* 0x000fca00078e021a */
[----:B------:R-:W2:Y:S04]  /*0740*/  LDG.E.EL R9, desc[UR6][R6.64] ;  /* 0x0000000606097981 */ /* 0x000ea8000c2e1900 */
[----:B------:R0:W2:Y:S01]  /*0750*/  LDG.E.EL R15, desc[UR6][R6.64+0x4] ;  /* 0x00000406060f7981 */ /* 0x0000a2000c2e1900 */
[----:B------:R-:W-:-:S04]  /*0760*/  IMAD R5, R28, 0x2, R17 ;  /* 0x000000021c057824 */ /* 0x000fc800078e0211 */
[----:B------:R-:W-:-:S05]  /*0770*/  IMAD.WIDE R4, R5, 0x4, R26 ;  /* 0x0000000405047825 */ /* 0x000fca00078e021a */
[----:B------:R-:W3:Y:S01]  /*0780*/  LDG.E.EL R40, desc[UR6][R4.64] ;  /* 0x0000000604287981 */ /* 0x000ee2000c2e1900 */
[----:B------:R-:W-:Y:S02]  /*0790*/  P2R R36, PR, RZ, 0x2 ;  /* 0x00000002ff247803 */ /* 0x000fe40000000000 */
[----:B------:R-:W-:-:S05]  /*07a0*/  LOP3.LUT R33, R37, 0x21, RZ, 0xfc, !PT ;  /* 0x0000002125217812 */ /* 0x000fca00078efcff */
[----:B0-----:R-:W-:-:S04]  /*07b0*/  IMAD R7, R18, 0x2, R33 ;  /* 0x0000000212077824 */ /* 0x001fc800078e0221 */
[----:B------:R-:W-:Y:S01]  /*07c0*/  IMAD.WIDE R6, R7, 0x4, R26 ;  /* 0x0000000407067825 */ /* 0x000fe200078e021a */
[C---:B--2---:R-:W-:Y:S02]  /*07d0*/  FSETP.GT.AND P1, PT, R15.reuse, R9, PT ;  /* 0x000000090f00720b */ /* 0x044fe40003f24000 */
[----:B------:R-:W-:-:S11]  /*07e0*/  FSETP.NAN.AND P0, PT, R15, R15, PT ;  /* 0x0000000f0f00720b */ /* 0x000fd60003f08000 */
[----:B------:R-:W-:-:S04]  /*07f0*/  @!P1 SEL R15, R15, R9, P0 ;  /* 0x000000090f0f9207 */ /* 0x000fc80000000000 */
[-C--:B---3--:R-:W-:Y:S02]  /*0800*/  FSETP.GEU.AND P0, PT, R15, R40.reuse, PT ;  /* 0x000000280f00720b */ /* 0x088fe40003f0e000 */
[----:B------:R-:W-:Y:S02]  /*0810*/  P2R R21, PR, RZ, 0x2 ;  /* 0x00000002ff157803 */ /* 0x000fe40000000000 */
[----:B------:R-:W-:-:S09]  /*0820*/  FSETP.NAN.AND P1, PT, R40, R40, PT ;  /* 0x000000282800720b */ /* 0x000fd20003f28000 */
[----:B------:R-:W-:Y:S02]  /*0830*/  @P0 SEL R40, R40, R15, P1 ;  /* 0x0000000f28280207 */ /* 0x000fe40000800000 */
[----:B------:R-:W2:Y:S01]  /*0840*/  LDG.E.EL R15, desc[UR6][R6.64] ;  /* 0x00000006060f7981 */ /* 0x000ea2000c2e1900 */
[----:B------:R-:W-:Y:S01]  /*0850*/  P2R R11, PR, RZ, 0x4 ;  /* 0x00000004ff0b7803 */ /* 0x000fe20000000000 */
[----:B------:R-:W-:Y:S01]  /*0860*/  IMAD R9, R14, 0x2, R33 ;  /* 0x000000020e097824 */ /* 0x000fe200078e0221 */
[-C--:B--2---:R-:W-:Y:S02]  /*0870*/  FSETP.GEU.AND P2, PT, R8, R15.reuse, PT ;  /* 0x0000000f0800720b */ /* 0x084fe40003f4e000 */
[----:B------:R-:W-:-:S11]  /*0880*/  FSETP.NAN.AND P1, PT, R15, R15, PT ;  /* 0x0000000f0f00720b */ /* 0x000fd60003f28000 */
[----:B------:R-:W-:Y:S01]  /*0890*/  @P2 SEL R15, R15, R8, P1 ;  /* 0x000000080f0f2207 */ /* 0x000fe20000800000 */
[----:B------:R-:W-:-:S05]  /*08a0*/  IMAD.WIDE R8, R9, 0x4, R26 ;  /* 0x0000000409087825 */ /* 0x000fca00078e021a */
[----:B------:R-:W2:Y:S01]  /*08b0*/  LDG.E.EL R14, desc[UR6][R8.64] ;  /* 0x00000006080e7981 */ /* 0x000ea2000c2e1900 */
[----:B------:R-:W-:-:S04]  /*08c0*/  LOP3.LUT R5, R0, 0x6, R39, 0xfe, !PT ;  /* 0x0000000600057812 */ /* 0x000fc800078efe27 */
[----:B------:R-:W-:-:S04]  /*08d0*/  LEA.HI R6, R34, R5, RZ, 0x4 ;  /* 0x0000000522067211 */ /* 0x000fc800078f20ff */
[----:B------:R-:W-:Y:S02]  /*08e0*/  LOP3.LUT R6, R6, 0x7ffffff0, RZ, 0xc0, !PT ;  /* 0x7ffffff006067812 */ /* 0x000fe400078ec0ff */
[----:B------:R-:W-:-:S03]  /*08f0*/  P2R R4, PR, RZ, 0x1 ;  /* 0x00000001ff047803 */ /* 0x000fc60000000000 */
[----:B------:R-:W-:-:S04]  /*0900*/  IMAD.IADD R42, R5, 0x1, -R6 ;  /* 0x00000001052a7824 */ /* 0x000fc800078e0a06 */
[----:B------:R-:W-:-:S04]  /*0910*/  IMAD R7, R42, 0x2, R37 ;  /* 0x000000022a077824 */ /* 0x000fc800078e0225 */
[----:B------:R-:W-:-:S05]  /*0920*/  IMAD.WIDE R6, R7, 0x4, R26 ;  /* 0x0000000407067825 */ /* 0x000fca00078e021a */
[----:B------:R-:W3:Y:S01]  /*0930*/  LDG.E.EL R41, desc[UR6][R6.64+0x4] ;  /* 0x0000040606297981 */ /* 0x000ee2000c2e1900 */
[-C--:B--2---:R-:W-:Y:S02]  /*0940*/  FSETP.GEU.AND P0, PT, R13, R14.reuse, PT ;  /* 0x0000000e0d00720b */ /* 0x084fe40003f0e000 */
[----:B------:R-:W-:-:S11]  /*0950*/  FSETP.NAN.AND P1, PT, R14, R14, PT ;  /* 0x0000000e0e00720b */ /* 0x000fd60003f28000 */
[----:B------:R-:W-:Y:S02]  /*0960*/  @P0 SEL R14, R14, R13, P1 ;  /* 0x0000000d0e0e0207 */ /* 0x000fe40000800000 */
[----:B------:R-:W2:Y:S01]  /*0970*/  LDG.E.EL R13, desc[UR6][R6.64] ;  /* 0x00000006060d7981 */ /* 0x000ea2000c2e1900 */
[----:B------:R-:W-:Y:S01]  /*0980*/  P2R R19, PR, RZ, 0x1 ;  /* 0x00000001ff137803 */ /* 0x000fe20000000000 */
[----:B------:R-:W-:-:S04]  /*0990*/  IMAD R9, R38, 0x2, R33 ;  /* 0x0000000226097824 */ /* 0x000fc800078e0221 */
[----:B------:R-:W-:Y:S01]  /*09a0*/  IMAD.WIDE R8, R9, 0x4, R26 ;  /* 0x0000000409087825 */ /* 0x000fe200078e021a */
[C---:B---3--:R-:W-:Y:S02]  /*09b0*/  FSETP.NAN.AND P1, PT, R41.reuse, R41, PT ;  /* 0x000000292900720b */ /* 0x048fe40003f28000 */
[----:B--2---:R-:W-:-:S13]  /*09c0*/  FSETP.GT.AND P0, PT, R41, R13, PT ;  /* 0x0000000d2900720b */ /* 0x004fda0003f04000 */
[----:B------:R-:W-:Y:S02]  /*09d0*/  @!P0 SEL R41, R41, R13, P1 ;  /* 0x0000000d29298207 */ /* 0x000fe40000800000 */
[----:B------:R0:W2:Y:S01]  /*09e0*/  LDG.E.EL R13, desc[UR6][R8.64] ;  /* 0x00000006080d7981 */ /* 0x0000a2000c2e1900 */
[----:B------:R-:W-:-:S04]  /*09f0*/  LOP3.LUT R39, R0, 0x7, R39, 0xfe, !PT ;  /* 0x0000000700277812 */ /* 0x000fc800078efe27 */
[----:B------:R-:W-:-:S04]  /*0a00*/  LEA.HI R34, R34, R39, RZ, 0x4 ;  /* 0x0000002722227211 */ /* 0x000fc800078f20ff */
[----:B------:R-:W-:Y:S01]  /*0a10*/  LOP3.LUT R34, R34, 0x7ffffff0, RZ, 0xc0, !PT ;  /* 0x7ffffff022227812 */ /* 0x000fe200078ec0ff */
[----:B------:R-:W-:Y:S01]  /*0a20*/  IMAD R35, R42, 0x2, R17 ;  /* 0x000000022a237824 */ /* 0x000fe200078e0211 */
[----:B------:R-:W-:-:S03]  /*0a30*/  P2R R5, PR, RZ, 0x1 ;  /* 0x00000001ff057803 */ /* 0x000fc60000000000 */
[----:B------:R-:W-:Y:S02]  /*0a40*/  IMAD.IADD R34, R39, 0x1, -R34 ;  /* 0x0000000127227824 */ /* 0x000fe400078e0a22 */
[----:B------:R-:W-:-:S04]  /*0a50*/  IMAD.WIDE R6, R35, 0x4, R26 ;  /* 0x0000000423067825 */ /* 0x000fc800078e021a */
[----:B0-----:R-:W-:Y:S01]  /*0a60*/  IMAD R9, R34, 0x2, R37 ;  /* 0x0000000222097824 */ /* 0x001fe200078e0225 */
[----:B------:R-:W3:Y:S03]  /*0a70*/  LDG.E.EL R35, desc[UR6][R6.64] ;  /* 0x0000000606237981 */ /* 0x000ee6000c2e1900 */
[----:B------:R-:W-:-:S05]  /*0a80*/  IMAD.WIDE R8, R9, 0x4, R26 ;  /* 0x0000000409087825 */ /* 0x000fca00078e021a */
[----:B------:R-:W4:Y:S01]  /*0a90*/  LDG.E.EL R37, desc[UR6][R8.64+0x4] ;  /* 0x0000040608257981 */ /* 0x000f22000c2e1900 */
[-C--:B--2---:R-:W-:Y:S02]  /*0aa0*/  FSETP.GEU.AND P0, PT, R44, R13.reuse, PT ;  /* 0x0000000d2c00720b */ /* 0x084fe40003f0e000 */
[----:B------:R-:W-:-:S11]  /*0ab0*/  FSETP.NAN.AND P1, PT, R13, R13, PT ;  /* 0x0000000d0d00720b */ /* 0x000fd60003f28000 */
[----:B------:R-:W-:Y:S02]  /*0ac0*/  @P0 SEL R13, R13, R44, P1 ;  /* 0x0000002c0d0d0207 */ /* 0x000fe40000800000 */
[----:B------:R-:W2:Y:S01]  /*0ad0*/  LDG.E.EL R44, desc[UR6][R8.64] ;  /* 0x00000006082c7981 */ /* 0x000ea2000c2e1900 */
[----:B------:R-:W-:Y:S02]  /*0ae0*/  P2R R38, PR, RZ, 0x1 ;  /* 0x00000001ff267803 */ /* 0x000fe40000000000 */
[-C--:B---3--:R-:W-:Y:S02]  /*0af0*/  FSETP.GEU.AND P1, PT, R41, R35.reuse, PT ;  /* 0x000000232900720b */ /* 0x088fe40003f2e000 */
[----:B------:R-:W-:Y:S02]  /*0b00*/  P2R R18, PR, RZ, 0x4 ;  /* 0x00000004ff127803 */ /* 0x000fe40000000000 */
[----:B------:R-:W-:-:S09]  /*0b10*/  FSETP.NAN.AND P2, PT, R35, R35, PT ;  /* 0x000000232300720b */ /* 0x000fd20003f48000 */
[----:B------:R-:W-:Y:S02]  /*0b20*/  @P1 SEL R35, R35, R41, P2 ;  /* 0x0000002923231207 */ /* 0x000fe40001000000 */
[C---:B----4-:R-:W-:Y:S02]  /*0b30*/  FSETP.NAN.AND P2, PT, R37.reuse, R37, PT ;  /* 0x000000252500720b */ /* 0x050fe40003f48000 */
[----:B------:R-:W-:Y:S01]  /*0b40*/  P2R R20, PR, RZ, 0x8 ;  /* 0x00000008ff147803 */ /* 0x000fe20000000000 */
[----:B------:R-:W-:Y:S01]  /*0b50*/  IMAD R17, R34, 0x2, R17 ;  /* 0x0000000222117824 */ /* 0x000fe200078e0211 */
[----:B--2---:R-:W-:-:S04]  /*0b60*/  FSETP.GT.AND P0, PT, R37, R44, PT ;  /* 0x0000002c2500720b */ /* 0x004fc80003f04000 */
[----:B------:R-:W-:-:S09]  /*0b70*/  P2R R7, PR, RZ, 0x1 ;  /* 0x00000001ff077803 */ /* 0x000fd20000000000 */
[----:B------:R-:W-:Y:S02]  /*0b80*/  @!P0 SEL R37, R37, R44, P2 ;  /* 0x0000002c25258207 */ /* 0x000fe40001000000 */
[----:B------:R-:W-:-:S04]  /*0b90*/  ISETP.NE.AND P0, PT, R36, RZ, PT ;  /* 0x000000ff2400720c */ /* 0x000fc80003f05270 */
[----:B------:R-:W-:Y:S02]  /*0ba0*/  P2R R8, PR, RZ, 0x1 ;  /* 0x00000001ff087803 */ /* 0x000fe40000000000 */
        /* <DEDUP_REMOVED lines=18> */
[----:B------:R-:W-:Y:S01]  /*0cd0*/  ISETP.NE.AND P0, PT, R16, RZ, PT ;  /* 0x000000ff1000720c */ /* 0x000fe20003f05270 */
[----:B------:R-:W-:-:S05]  /*0ce0*/  IMAD.WIDE R16, R17, 0x4, R26 ;  /* 0x0000000411107825 */ /* 0x000fca00078e021a */
[----:B------:R-:W2:Y:S02]  /*0cf0*/  LDG.E.EL R36, desc[UR6][R16.64] ;  /* 0x0000000610247981 */ /* 0x000ea4000c2e1900 */
[-C--:B--2---:R-:W-:Y:S02]  /*0d00*/  FSETP.GEU.AND P2, PT, R37, R36.reuse, PT ;  /* 0x000000242500720b */ /* 0x084fe40003f4e000 */
[----:B------:R-:W-:-:S11]  /*0d10*/  FSETP.NAN.AND P3, PT, R36, R36, PT ;  /* 0x000000242400720b */ /* 0x000fd60003f68000 */
[----:B------:R-:W-:Y:S02]  /*0d20*/  @P2 SEL R36, R36, R37, P3 ;  /* 0x0000002524242207 */ /* 0x000fe40001800000 */
[----:B------:R-:W-:Y:S02]  /*0d30*/  P2R R37, PR, RZ, 0x4 ;  /* 0x00000004ff257803 */ /* 0x000fe40000000000 */
[----:B------:R-:W-:-:S04]  /*0d40*/  ISETP.NE.AND P2, PT, R38, RZ, PT ;  /* 0x000000ff2600720c */ /* 0x000fc80003f45270 */
[----:B------:R-:W-:Y:S02]  /*0d50*/  P2R R38, PR, RZ, 0x4 ;  /* 0x00000004ff267803 */ /* 0x000fe40000000000 */
[----:B------:R-:W-:Y:S01]  /*0d60*/  ISETP.NE.AND P2, PT, R19, RZ, PT ;  /* 0x000000ff1300720c */ /* 0x000fe20003f45270 */
[----:B------:R-:W-:-:S03]  /*0d70*/  IMAD R19, R12, 0x2, R33 ;  /* 0x000000020c137824 */ /* 0x000fc600078e0221 */
[----:B------:R-:W-:Y:S02]  /*0d80*/  P2R R39, PR, RZ, 0x4 ;  /* 0x00000004ff277803 */ /* 0x000fe40000000000 */
[----:B------:R-:W-:Y:S01]  /*0d90*/  ISETP.NE.AND P2, PT, R18, RZ, PT ;  /* 0x000000ff1200720c */ /* 0x000fe20003f45270 */
[----:B------:R-:W-:-:S05]  /*0da0*/  IMAD.WIDE R18, R19, 0x4, R26 ;  /* 0x0000000413127825 */ /* 0x000fca00078e021a */
[----:B------:R-:W2:Y:S01]  /*0db0*/  LDG.E.EL R12, desc[UR6][R18.64] ;  /* 0x00000006120c7981 */ /* 0x000ea2000c2e1900 */
[----:B------:R-:W-:Y:S02]  /*0dc0*/  P2R R6, PR, RZ, 0x2 ;  /* 0x00000002ff067803 */ /* 0x000fe40000000000 */
[-C--:B--2---:R-:W-:Y:S02]  /*0dd0*/  FSETP.GEU.AND P1, PT, R31, R12.reuse, PT ;  /* 0x0000000c1f00720b */ /* 0x084fe40003f2e000 */
[----:B------:R-:W-:-:S11]  /*0de0*/  FSETP.NAN.AND P3, PT, R12, R12, PT ;  /* 0x0000000c0c00720b */ /* 0x000fd60003f68000 */
[----:B------:R-:W-:Y:S01]  /*0df0*/  @P1 SEL R12, R12, R31, P3 ;  /* 0x0000001f0c0c1207 */ /* 0x000fe20001800000 */
[----:B------:R-:W-:-:S04]  /*0e00*/  IMAD R31, R30, 0x2, R33 ;  /* 0x000000021e1f7824 */ /* 0x000fc800078e0221 */
[----:B------:R-:W-:-:S05]  /*0e10*/  IMAD.WIDE R30, R31, 0x4, R26 ;  /* 0x000000041f1e7825 */ /* 0x000fca00078e021a */
[----:B------:R0:W2:Y:S01]  /*0e20*/  LDG.E.EL R16, desc[UR6][R30.64] ;  /* 0x000000061e107981 */ /* 0x0000a2000c2e1900 */
[----:B------:R-:W-:-:S04]  /*0e30*/  IMAD R19, R42, 0x2, R33 ;  /* 0x000000022a137824 */ /* 0x000fc800078e0221 */
[----:B0-----:R-:W-:-:S05]  /*0e40*/  IMAD.WIDE R30, R19, 0x4, R26 ;  /* 0x00000004131e7825 */ /* 0x001fca00078e021a */
[----:B------:R-:W3:Y:S01]  /*0e50*/  LDG.E.EL R18, desc[UR6][R30.64] ;  /* 0x000000061e127981 */ /* 0x000ee2000c2e1900 */
[-C--:B--2---:R-:W-:Y:S02]  /*0e60*/  FSETP.GEU.AND P3, PT, R29, R16.reuse, PT ;  /* 0x000000101d00720b */ /* 0x084fe40003f6e000 */
[----:B------:R-:W-:-:S11]  /*0e70*/  FSETP.NAN.AND P4, PT, R16, R16, PT ;  /* 0x000000101000720b */ /* 0x000fd60003f88000 */
[----:B------:R-:W-:Y:S01]  /*0e80*/  @P3 SEL R16, R16, R29, P4 ;  /* 0x0000001d10103207 */ /* 0x000fe20002000000 */
[----:B------:R-:W-:-:S04]  /*0e90*/  IMAD R29, R28, 0x2, R33 ;  /* 0x000000021c1d7824 */ /* 0x000fc800078e0221 */
[----:B------:R-:W-:-:S05]  /*0ea0*/  IMAD.WIDE R28, R29, 0x4, R26 ;  /* 0x000000041d1c7825 */ /* 0x000fca00078e021a */
[----:B------:R0:W2:Y:S01]  /*0eb0*/  LDG.E.EL R17, desc[UR6][R28.64] ;  /* 0x000000061c117981 */ /* 0x0000a2000c2e1900 */
[----:B------:R-:W-:-:S04]  /*0ec0*/  IMAD R33, R34, 0x2, R33 ;  /* 0x0000000222217824 */ /* 0x000fc800078e0221 */
[----:B------:R-:W-:-:S05]  /*0ed0*/  IMAD.WIDE R26, R33, 0x4, R26 ;  /* 0x00000004211a7825 */ /* 0x000fca00078e021a */
[----:B------:R-:W4:Y:S01]  /*0ee0*/  LDG.E.EL R19, desc[UR6][R26.64] ;  /* 0x000000061a137981 */ /* 0x000f22000c2e1900 */
[----:B---3--:R-:W-:Y:S02]  /*0ef0*/  FSETP.NAN.AND P6, PT, R18, R18, PT ;  /* 0x000000121200720b */ /* 0x008fe40003fc8000 */
[----:B------:R-:W-:Y:S01]  /*0f00*/  P2R R32, PR, RZ, 0x1 ;  /* 0x00000001ff207803 */ /* 0x000fe20000000000 */
[----:B------:R-:W-:Y:S01]  /*0f10*/  UPRMT UR4, UR5, 0x654, UR4 ;  /* 0x0000065405047896 */ /* 0x000fe20008000004 */
[----:B------:R-:W-:-:S05]  /*0f20*/  IMAD.SHL.U32 R3, R3, 0x4, RZ ;  /* 0x0000000403037824 */ /* 0x000fca00078e00ff */
[----:B------:R-:W-:-:S04]  /*0f30*/  LOP3.LUT R3, R3, 0x1fc, RZ, 0xc0, !PT ;  /* 0x000001fc03037812 */ /* 0x000fc800078ec0ff */
[----:B0-----:R-:W-:Y:S02]  /*0f40*/  LEA R29, R3, UR4, 0x2 ;  /* 0x00000004031d7c11 */ /* 0x001fe4000f8e10ff */
[----:B------:R-:W-:Y:S02]  /*0f50*/  LOP3.LUT R3, R0, R3, RZ, 0xfc, !PT ;  /* 0x0000000300037212 */ /* 0x000fe400078efcff */
[----:B------:R-:W-:Y:S02]  /*0f60*/  SHF.R.S32.HI R0, RZ, 0x1f, R0 ;  /* 0x0000001fff007819 */ /* 0x000fe40000011400 */
[-C--:B--2---:R-:W-:Y:S02]  /*0f70*/  FSETP.GEU.AND P4, PT, R40, R17.reuse, PT ;  /* 0x000000112800720b */ /* 0x084fe40003f8e000 */
[----:B------:R-:W-:-:S11]  /*0f80*/  FSETP.NAN.AND P5, PT, R17, R17, PT ;  /* 0x000000111100720b */ /* 0x000fd60003fa8000 */
[----:B------:R-:W-:Y:S02]  /*0f90*/  @P4 SEL R17, R17, R40, P5 ;  /* 0x0000002811114207 */ /* 0x000fe40002800000 */
[----:B------:R-:W-:Y:S02]  /*0fa0*/  FSETP.GEU.AND P5, PT, R35, R18, PT ;  /* 0x000000122300720b */ /* 0x000fe40003fae000 */
[----:B----4-:R-:W-:-:S11]  /*0fb0*/  FSETP.NAN.AND P0, PT, R19, R19, PT ;  /* 0x000000131300720b */ /* 0x010fd60003f08000 */
[----:B------:R-:W-:Y:S02]  /*0fc0*/  @P5 SEL R18, R18, R35, P6 ;  /* 0x0000002312125207 */ /* 0x000fe40003000000 */
[----:B------:R-:W-:-:S13]  /*0fd0*/  FSETP.GEU.AND P6, PT, R36, R19, PT ;  /* 0x000000132400720b */ /* 0x000fda0003fce000 */
[----:B------:R-:W-:Y:S02]  /*0fe0*/  @P6 SEL R19, R19, R36, P0 ;  /* 0x0000002413136207 */ /* 0x000fe40000000000 */
[----:B------:R-:W-:-:S04]  /*0ff0*/  ISETP.NE.AND P0, PT, R32, RZ, PT ;  /* 0x000000ff2000720c */ /* 0x000fc80003f05270 */
[----:B------:R-:W-:Y:S02]  /*1000*/  SEL R28, RZ, 0x1, !P0 ;  /* 0x00000001ff1c7807 */ /* 0x000fe40004000000 */
        /* <DEDUP_REMOVED lines=11> */
[----:B------:R-:W-:Y:S02]  /*10c0*/  SEL R28, R28, 0x2, P0 ;  /* 0x000000021c1c7807 */ /* 0x000fe40000000000 */
        /* <DEDUP_REMOVED lines=8> */
[----:B------:R-:W-:Y:S02]  /*1150*/  ISETP.NE.AND P0, PT, R4, RZ, PT ;  /* 0x000000ff0400720c */ /* 0x000fe40003f05270 */
[----:B------:R-:W0:Y:S02]  /*1160*/  S2R R4, SR_TID.X ;  /* 0x0000000000047919 */ /* 0x000e240000002100 */
[----:B0-----:R-:W-:-:S05]  /*1170*/  IMAD.SHL.U32 R4, R4, 0x8, RZ ;  /* 0x0000000804047824 */ /* 0x001fca00078e00ff */
[----:B------:R-:W-:-:S04]  /*1180*/  LOP3.LUT R4, R4, 0x3f8, RZ, 0xc0, !PT ;  /* 0x000003f804047812 */ /* 0x000fc800078ec0ff */
[----:B------:R-:W-:Y:S01]  /*1190*/  LEA R26, R4, UR4, 0x2 ;  /* 0x00000004041a7c11 */ /* 0x000fe2000f8e10ff */
[----:B------:R-:W-:-:S04]  /*11a0*/  ULDC.64 UR4, c[0x0][0x218] ;  /* 0x0000860000047ab9 */ /* 0x000fc80000000a00 */
[----:B------:R0:W-:Y:S04]  /*11b0*/  STS.128 [R26], R12 ;  /* 0x0000000c1a007388 */ /* 0x0001e80000000c00 */
[----:B------:R1:W-:Y:S01]  /*11c0*/  STS.128 [R26+0x10], R16 ;  /* 0x000010101a007388 */ /* 0x0003e20000000c00 */
[----:B------:R-:W-:Y:S01]  /*11d0*/  BAR.SYNC.DEFER_BLOCKING 0x0 ;  /* 0x0000000000007b1d */ /* 0x000fe20000010000 */
[----:B------:R-:W-:Y:S02]  /*11e0*/  SEL R21, R21, 0x2, P0 ;  /* 0x0000000215157807 */ /* 0x000fe40000000000 */
[----:B------:R-:W-:Y:S02]  /*11f0*/  SEL R23, R23, 0x3, P1 ;  /* 0x0000000317177807 */ /* 0x000fe40000800000 */
[----:B------:R-:W-:-:S02]  /*1200*/  SEL R27, R21, 0x3, P4 ;  /* 0x00000003151b7807 */ /* 0x000fc40002000000 */
[----:B------:R-:W-:Y:S01]  /*1210*/  ISETP.NE.AND P0, PT, R7, RZ, PT ;  /* 0x000000ff0700720c */ /* 0x000fe20003f05270 */
[----:B------:R-:W2:Y:S01]  /*1220*/  LDC.64 R20, c[0x0][0x218] ;  /* 0x00008600ff147b82 */ /* 0x000ea20000000a00 */
[----:B------:R-:W-:Y:S02]  /*1230*/  ISETP.NE.AND P1, PT, R6, RZ, PT ;  /* 0x000000ff0600720c */ /* 0x000fe40003f25270 */
[----:B------:R-:W-:Y:S02]  /*1240*/  ISETP.NE.AND P4, PT, R5, RZ, PT ;  /* 0x000000ff0500720c */ /* 0x000fe40003f85270 */
[----:B------:R-:W-:Y:S01]  /*1250*/  SEL R25, R25, 0x3, P2 ;  /* 0x0000000319197807 */ /* 0x000fe20001000000 */
[----:B------:R-:W3:Y:S04]  /*1260*/  LDS.128 R8, [R29] ;  /* 0x000000001d087984 */ /* 0x000ee80000000c00 */
[----:B------:R4:W5:Y:S01]  /*1270*/  LDS.128 R4, [R29+0x800] ;  /* 0x000800001d047984 */ /* 0x0009620000000c00 */
[----:B------:R-:W-:-:S04]  /*1280*/  ISETP.NE.AND P2, PT, R39, RZ, PT ;  /* 0x000000ff2700720c */ /* 0x000fc80003f45270 */
[----:B------:R-:W-:Y:S02]  /*1290*/  SEL R28, R28, 0x3, P2 ;  /* 0x000000031c1c7807 */ /* 0x000fe40001000000 */
[----:B------:R-:W-:Y:S02]  /*12a0*/  ISETP.NE.AND P2, PT, R38, RZ, PT ;  /* 0x000000ff2600720c */ /* 0x000fe40003f45270 */
[----:B0-----:R-:W-:Y:S02]  /*12b0*/  SEL R13, RZ, 0x1, !P4 ;  /* 0x00000001ff0d7807 */ /* 0x001fe40006000000 */
[----:B------:R-:W-:Y:S02]  /*12c0*/  SEL R24, R24, 0x3, P2 ;  /* 0x0000000318187807 */ /* 0x000fe40001000000 */
[----:B------:R-:W-:Y:S02]  /*12d0*/  ISETP.NE.AND P2, PT, R37, RZ, PT ;  /* 0x000000ff2500720c */ /* 0x000fe40003f45270 */
[----:B------:R-:W-:-:S02]  /*12e0*/  SEL R12, RZ, 0x1, !P0 ;  /* 0x00000001ff0c7807 */ /* 0x000fc40004000000 */
[----:B------:R-:W-:Y:S02]  /*12f0*/  SEL R13, R13, 0x2, P1 ;  /* 0x000000020d0d7807 */ /* 0x000fe40000800000 */
[----:B------:R-:W-:Y:S02]  /*1300*/  SEL R12, R12, 0x2, P2 ;  /* 0x000000020c0c7807 */ /* 0x000fe40001000000 */
[----:B------:R-:W-:Y:S02]  /*1310*/  SEL R22, R22, 0x3, P3 ;  /* 0x0000000316167807 */ /* 0x000fe40001800000 */
[----:B------:R-:W-:Y:S02]  /*1320*/  SEL R13, R13, 0x3, P5 ;  /* 0x000000030d0d7807 */ /* 0x000fe40002800000 */
[----:B-1----:R-:W-:Y:S02]  /*1330*/  SEL R16, R12, 0x3, P6 ;  /* 0x000000030c107807 */ /* 0x002fe40003000000 */
[----:B------:R-:W-:-:S02]  /*1340*/  LEA R12, P0, R3, UR4, 0x2 ;  /* 0x00000004030c7c11 */ /* 0x000fc4000f8010ff */
[----:B------:R-:W-:Y:S02]  /*1350*/  PRMT R28, R28, 0x3340, R25 ;  /* 0x000033401c1c7816 */ /* 0x000fe40000000019 */
[----:B------:R-:W-:Y:S02]  /*1360*/  PRMT R23, R23, 0x3340, R24 ;  /* 0x0000334017177816 */ /* 0x000fe40000000018 */
[----:B------:R-:W-:Y:S02]  /*1370*/  PRMT R22, R22, 0x3340, R27 ;  /* 0x0000334016167816 */ /* 0x000fe4000000001b */
[----:B------:R-:W-:Y:S02]  /*1380*/  IADD3 R14, P1, R2, UR8, RZ ;  /* 0x00000008020e7c10 */ /* 0x000fe4000ff3e0ff */
[----:B----4-:R-:W-:Y:S01]  /*1390*/  PRMT R29, R13, 0x3340, R16 ;  /* 0x000033400d1d7816 */ /* 0x010fe20000000010 */
[C---:B--2---:R-:W-:Y:S01]  /*13a0*/  IMAD.WIDE R20, R3.reuse, 0x4, R20 ;  /* 0x0000000403147825 */ /* 0x044fe200078e0214 */
[----:B------:R-:W-:-:S02]  /*13b0*/  LEA.HI.X R13, R3, UR5, R0, 0x2, P0 ;  /* 0x00000005030d7c11 */ /* 0x000fc400080f1400 */
[----:B------:R-:W-:Y:S02]  /*13c0*/  LEA.HI.X.SX32 R15, R2, UR9, 0x1, P1 ;  /* 0x00000009020f7c11 */ /* 0x000fe400088f0eff */
[----:B------:R-:W-:Y:S02]  /*13d0*/  PRMT R28, R23, 0x5410, R28 ;  /* 0x00005410171c7816 */ /* 0x000fe4000000001c */
[----:B------:R-:W-:Y:S01]  /*13e0*/  PRMT R29, R22, 0x5410, R29 ;  /* 0x00005410161d7816 */ /* 0x000fe2000000001d */
[----:B---3--:R-:W-:Y:S04]  /*13f0*/  STG.E.128 desc[UR6][R20.64], R8 ;  /* 0x0000000814007986 */ /* 0x008fe8000c101d06 */
[----:B-----5:R-:W-:Y:S04]  /*1400*/  STG.E.128 desc[UR6][R12.64+0x800], R4 ;  /* 0x000800040c007986 */ /* 0x020fe8000c101d06 */
[----:B------:R-:W-:Y:S01]  /*1410*/  STG.E.64 desc[UR6][R14.64], R28 ;  /* 0x0000001c0e007986 */ /* 0x000fe2000c101b06 */
[----:B------:R-:W-:Y:S05]  /*1420*/  EXIT ;  /* 0x000000000000794d */ /* 0x000fea0003800000 */
.L_x_0:
[----:B------:R-:W-:-:S00]  /*1430*/  BRA `(.L_x_0) ;  /* 0xfffffffc00fc7947 */ /* 0x000fc0000383ffff */
[----:B------:R-:W-:-:S00]  /*1440*/  NOP ;  /* 0x0000000000007918 */ /* 0x000fc00000000000 */
        /* <DEDUP_REMOVED lines=11> */
.L_x_1:


//--------------------- .nv.shared.triton_poi_fused_max_pool2d_with_indices_3 --------------------------
	.section	.nv.shared.triton_poi_fused_max_pool2d_with_indices_3,"aw",@nobits
	.sectionflags	@""
	.align	16
	.zero		1024


//--------------------- .nv.constant0.triton_poi_fused_max_pool2d_with_indices_3 --------------------------
	.section	.nv.constant0.triton_poi_fused_max_pool2d_with_indices_3,"a",@progbits
	.sectionflags	@""
	.align	4
.nv.constant0.triton_poi_fused_max_pool2d_with_indices_3:
	.zero		556
